//
// Generated by NVIDIA NVVM Compiler
//
// Compiler Build ID: CL-36424714
// Cuda compilation tools, release 13.0, V13.0.88
// Based on NVVM 20.0.0
//

.version 9.0
.target sm_100
.address_size 64

	// .globl	candidate0
// _ZZ10candidate0E18PaddedInput_shared has been demoted
// _ZZ10candidate0E13kernel_shared has been demoted

.visible .entry candidate0(
	.param .u64 .ptr .align 1 candidate0_param_0,
	.param .u64 .ptr .align 1 candidate0_param_1,
	.param .u64 .ptr .align 1 candidate0_param_2
)
.maxntid 784
{
	.reg .pred 	%p<34>;
	.reg .b16 	%rs<13>;
	.reg .b32 	%r<27>;
	.reg .b32 	%f<242>;
	.reg .b64 	%rd<13>;
	// demoted variable
	.shared .align 4 .b8 _ZZ10candidate0E18PaddedInput_shared[12544];
	// demoted variable
	.shared .align 4 .b8 _ZZ10candidate0E13kernel_shared[64];
	ld.param.u64 	%rd5, [candidate0_param_0];
	ld.param.u64 	%rd3, [candidate0_param_1];
	ld.param.u64 	%rd4, [candidate0_param_2];
	cvta.to.global.u64 	%rd6, %rd5;
	mov.u32 	%r1, %tid.x;
	cvt.u16.u32 	%rs5, %r1;
	mul.hi.u16 	%rs6, %rs5, 669;
	shr.u16 	%rs4, %rs6, 1;
	mul.lo.s16 	%rs7, %rs4, 196;
	sub.s16 	%rs1, %rs5, %rs7;
	mul.hi.u16 	%rs8, %rs5, 4682;
	mul.lo.s16 	%rs9, %rs8, 14;
	sub.s16 	%rs2, %rs5, %rs9;
	xor.b16  	%rs3, %rs2, 15;
	mov.u32 	%r8, %ctaid.x;
	mul.lo.s32 	%r2, %r8, 3136;
	add.s32 	%r9, %r1, %r2;
	add.s32 	%r10, %r9, -15;
	mul.lo.s32 	%r3, %r8, 144;
	setp.lt.u16 	%p5, %rs1, 14;
	bar.sync 	0;
	setp.eq.s16 	%p6, %rs2, 0;
	or.pred  	%p1, %p5, %p6;
	mul.wide.s32 	%rd7, %r10, 4;
	add.s64 	%rd1, %rd6, %rd7;
	mov.f32 	%f214, 0f00000000;
	@%p1 bra 	$L__BB0_2;
	ld.global.nc.f32 	%f214, [%rd1];
$L__BB0_2:
	shl.b32 	%r11, %r1, 2;
	mov.u32 	%r12, _ZZ10candidate0E18PaddedInput_shared;
	add.s32 	%r4, %r12, %r11;
	st.shared.f32 	[%r4], %f214;
	mov.f32 	%f215, 0f00000000;
	@%p1 bra 	$L__BB0_4;
	ld.global.nc.f32 	%f215, [%rd1+3136];
$L__BB0_4:
	st.shared.f32 	[%r4+3136], %f215;
	mov.f32 	%f216, 0f00000000;
	@%p1 bra 	$L__BB0_6;
	ld.global.nc.f32 	%f216, [%rd1+6272];
$L__BB0_6:
	st.shared.f32 	[%r4+6272], %f216;
	mov.f32 	%f217, 0f00000000;
	@%p1 bra 	$L__BB0_8;
	ld.global.nc.f32 	%f217, [%rd1+9408];
$L__BB0_8:
	mov.u32 	%r14, _ZZ10candidate0E13kernel_shared;
	add.s32 	%r5, %r14, %r11;
	setp.gt.u32 	%p7, %r1, 15;
	st.shared.f32 	[%r4+9408], %f217;
	mad.lo.s32 	%r15, %r1, 9, %r3;
	cvta.to.global.u64 	%rd8, %rd3;
	mul.wide.u32 	%rd9, %r15, 4;
	add.s64 	%rd2, %rd8, %rd9;
	@%p7 bra 	$L__BB0_10;
	ld.global.nc.f32 	%f93, [%rd2];
	st.shared.f32 	[%r5], %f93;
$L__BB0_10:
	setp.lt.u16 	%p8, %rs1, 14;
	bar.sync 	0;
	mul.wide.u16 	%r16, %rs4, 784;
	add.s32 	%r6, %r4, %r16;
	ld.shared.f32 	%f95, [%r6];
	mul.wide.u16 	%r17, %rs4, 8;
	add.s32 	%r7, %r14, %r17;
	ld.shared.f32 	%f96, [%r7];
	fma.rn.f32 	%f9, %f95, %f96, 0f00000000;
	ld.shared.f32 	%f97, [%r6+6272];
	ld.shared.f32 	%f98, [%r7+32];
	fma.rn.f32 	%f10, %f97, %f98, 0f00000000;
	ld.shared.f32 	%f99, [%r6+784];
	ld.shared.f32 	%f100, [%r7+4];
	fma.rn.f32 	%f11, %f99, %f100, 0f00000000;
	ld.shared.f32 	%f101, [%r6+7056];
	ld.shared.f32 	%f102, [%r7+36];
	fma.rn.f32 	%f12, %f101, %f102, 0f00000000;
	bar.sync 	0;
	mov.f32 	%f218, 0f00000000;
	@%p8 bra 	$L__BB0_12;
	ld.global.nc.f32 	%f218, [%rd1+4];
$L__BB0_12:
	setp.lt.u16 	%p9, %rs1, 14;
	st.shared.f32 	[%r4], %f218;
	mov.f32 	%f219, 0f00000000;
	@%p9 bra 	$L__BB0_14;
	ld.global.nc.f32 	%f219, [%rd1+3140];
$L__BB0_14:
	setp.lt.u16 	%p10, %rs1, 14;
	st.shared.f32 	[%r4+3136], %f219;
	mov.f32 	%f220, 0f00000000;
	@%p10 bra 	$L__BB0_16;
	ld.global.nc.f32 	%f220, [%rd1+6276];
$L__BB0_16:
	setp.lt.u16 	%p11, %rs1, 14;
	st.shared.f32 	[%r4+6272], %f220;
	mov.f32 	%f221, 0f00000000;
	@%p11 bra 	$L__BB0_18;
	ld.global.nc.f32 	%f221, [%rd1+9412];
$L__BB0_18:
	setp.gt.u32 	%p12, %r1, 15;
	st.shared.f32 	[%r4+9408], %f221;
	@%p12 bra 	$L__BB0_20;
	ld.global.nc.f32 	%f106, [%rd2+4];
	st.shared.f32 	[%r5], %f106;
$L__BB0_20:
	setp.lt.u16 	%p13, %rs1, 14;
	bar.sync 	0;
	ld.shared.f32 	%f108, [%r6];
	ld.shared.f32 	%f109, [%r7];
	fma.rn.f32 	%f21, %f108, %f109, %f9;
	ld.shared.f32 	%f110, [%r6+6272];
	ld.shared.f32 	%f111, [%r7+32];
	fma.rn.f32 	%f22, %f110, %f111, %f10;
	ld.shared.f32 	%f112, [%r6+784];
	ld.shared.f32 	%f113, [%r7+4];
	fma.rn.f32 	%f23, %f112, %f113, %f11;
	ld.shared.f32 	%f114, [%r6+7056];
	ld.shared.f32 	%f115, [%r7+36];
	fma.rn.f32 	%f24, %f114, %f115, %f12;
	bar.sync 	0;
	setp.lt.u16 	%p14, %rs3, 3;
	or.pred  	%p2, %p13, %p14;
	mov.f32 	%f222, 0f00000000;
	@%p2 bra 	$L__BB0_22;
	ld.global.nc.f32 	%f222, [%rd1+8];
$L__BB0_22:
	st.shared.f32 	[%r4], %f222;
	mov.f32 	%f223, 0f00000000;
	@%p2 bra 	$L__BB0_24;
	ld.global.nc.f32 	%f223, [%rd1+3144];
$L__BB0_24:
	st.shared.f32 	[%r4+3136], %f223;
	mov.f32 	%f224, 0f00000000;
	@%p2 bra 	$L__BB0_26;
	ld.global.nc.f32 	%f224, [%rd1+6280];
$L__BB0_26:
	st.shared.f32 	[%r4+6272], %f224;
	mov.f32 	%f225, 0f00000000;
	@%p2 bra 	$L__BB0_28;
	ld.global.nc.f32 	%f225, [%rd1+9416];
$L__BB0_28:
	setp.gt.u32 	%p15, %r1, 15;
	st.shared.f32 	[%r4+9408], %f225;
	@%p15 bra 	$L__BB0_30;
	ld.global.nc.f32 	%f119, [%rd2+8];
	st.shared.f32 	[%r5], %f119;
$L__BB0_30:
	setp.eq.s16 	%p16, %rs2, 0;
	bar.sync 	0;
	ld.shared.f32 	%f120, [%r6];
	ld.shared.f32 	%f121, [%r7];
	fma.rn.f32 	%f33, %f120, %f121, %f21;
	ld.shared.f32 	%f122, [%r6+6272];
	ld.shared.f32 	%f123, [%r7+32];
	fma.rn.f32 	%f34, %f122, %f123, %f22;
	ld.shared.f32 	%f124, [%r6+784];
	ld.shared.f32 	%f125, [%r7+4];
	fma.rn.f32 	%f35, %f124, %f125, %f23;
	ld.shared.f32 	%f126, [%r6+7056];
	ld.shared.f32 	%f127, [%r7+36];
	fma.rn.f32 	%f36, %f126, %f127, %f24;
	bar.sync 	0;
	@%p16 bra 	$L__BB0_32;
	ld.global.nc.f32 	%f128, [%rd1+56];
	st.shared.f32 	[%r4], %f128;
	ld.global.nc.f32 	%f226, [%rd1+3192];
	bra.uni 	$L__BB0_33;
$L__BB0_32:
	mov.b32 	%r19, 0;
	st.shared.u32 	[%r4], %r19;
	mov.f32 	%f226, 0f00000000;
$L__BB0_33:
	setp.eq.s16 	%p17, %rs2, 0;
	st.shared.f32 	[%r4+3136], %f226;
	@%p17 bra 	$L__BB0_35;
	ld.global.nc.f32 	%f130, [%rd1+6328];
	st.shared.f32 	[%r4+6272], %f130;
	ld.global.nc.f32 	%f227, [%rd1+9464];
	bra.uni 	$L__BB0_36;
$L__BB0_35:
	mov.b32 	%r20, 0;
	st.shared.u32 	[%r4+6272], %r20;
	mov.f32 	%f227, 0f00000000;
$L__BB0_36:
	setp.gt.u32 	%p18, %r1, 15;
	st.shared.f32 	[%r4+9408], %f227;
	@%p18 bra 	$L__BB0_38;
	ld.global.nc.f32 	%f132, [%rd2+12];
	st.shared.f32 	[%r5], %f132;
$L__BB0_38:
	setp.gt.u32 	%p19, %r1, 15;
	bar.sync 	0;
	ld.shared.f32 	%f133, [%r6];
	ld.shared.f32 	%f134, [%r7];
	fma.rn.f32 	%f41, %f133, %f134, %f33;
	ld.shared.f32 	%f135, [%r6+6272];
	ld.shared.f32 	%f136, [%r7+32];
	fma.rn.f32 	%f42, %f135, %f136, %f34;
	ld.shared.f32 	%f137, [%r6+784];
	ld.shared.f32 	%f138, [%r7+4];
	fma.rn.f32 	%f43, %f137, %f138, %f35;
	ld.shared.f32 	%f139, [%r6+7056];
	ld.shared.f32 	%f140, [%r7+36];
	fma.rn.f32 	%f44, %f139, %f140, %f36;
	bar.sync 	0;
	ld.global.nc.f32 	%f141, [%rd1+60];
	st.shared.f32 	[%r4], %f141;
	ld.global.nc.f32 	%f142, [%rd1+3196];
	st.shared.f32 	[%r4+3136], %f142;
	ld.global.nc.f32 	%f143, [%rd1+6332];
	st.shared.f32 	[%r4+6272], %f143;
	ld.global.nc.f32 	%f144, [%rd1+9468];
	st.shared.f32 	[%r4+9408], %f144;
	@%p19 bra 	$L__BB0_40;
	ld.global.nc.f32 	%f145, [%rd2+16];
	st.shared.f32 	[%r5], %f145;
$L__BB0_40:
	bar.sync 	0;
	ld.shared.f32 	%f146, [%r6];
	ld.shared.f32 	%f147, [%r7];
	fma.rn.f32 	%f45, %f146, %f147, %f41;
	ld.shared.f32 	%f148, [%r6+6272];
	ld.shared.f32 	%f149, [%r7+32];
	fma.rn.f32 	%f46, %f148, %f149, %f42;
	ld.shared.f32 	%f150, [%r6+784];
	ld.shared.f32 	%f151, [%r7+4];
	fma.rn.f32 	%f47, %f150, %f151, %f43;
	ld.shared.f32 	%f152, [%r6+7056];
	ld.shared.f32 	%f153, [%r7+36];
	fma.rn.f32 	%f48, %f152, %f153, %f44;
	bar.sync 	0;
	setp.lt.u16 	%p20, %rs3, 3;
	@%p20 bra 	$L__BB0_42;
	ld.global.nc.f32 	%f155, [%rd1+64];
	st.shared.f32 	[%r4], %f155;
	ld.global.nc.f32 	%f228, [%rd1+3200];
	bra.uni 	$L__BB0_43;
$L__BB0_42:
	mov.b32 	%r21, 0;
	st.shared.u32 	[%r4], %r21;
	mov.f32 	%f228, 0f00000000;
$L__BB0_43:
	setp.lt.u16 	%p21, %rs3, 3;
	st.shared.f32 	[%r4+3136], %f228;
	@%p21 bra 	$L__BB0_45;
	ld.global.nc.f32 	%f157, [%rd1+6336];
	st.shared.f32 	[%r4+6272], %f157;
	ld.global.nc.f32 	%f229, [%rd1+9472];
	bra.uni 	$L__BB0_46;
$L__BB0_45:
	mov.b32 	%r22, 0;
	st.shared.u32 	[%r4+6272], %r22;
	mov.f32 	%f229, 0f00000000;
$L__BB0_46:
	setp.gt.u32 	%p22, %r1, 15;
	st.shared.f32 	[%r4+9408], %f229;
	@%p22 bra 	$L__BB0_48;
	ld.global.nc.f32 	%f158, [%rd2+20];
	st.shared.f32 	[%r5], %f158;
$L__BB0_48:
	setp.eq.s16 	%p23, %rs2, 0;
	bar.sync 	0;
	ld.shared.f32 	%f160, [%r6];
	ld.shared.f32 	%f161, [%r7];
	fma.rn.f32 	%f53, %f160, %f161, %f45;
	ld.shared.f32 	%f162, [%r6+6272];
	ld.shared.f32 	%f163, [%r7+32];
	fma.rn.f32 	%f54, %f162, %f163, %f46;
	ld.shared.f32 	%f164, [%r6+784];
	ld.shared.f32 	%f165, [%r7+4];
	fma.rn.f32 	%f55, %f164, %f165, %f47;
	ld.shared.f32 	%f166, [%r6+7056];
	ld.shared.f32 	%f167, [%r7+36];
	fma.rn.f32 	%f56, %f166, %f167, %f48;
	setp.gt.u16 	%p24, %rs1, 181;
	bar.sync 	0;
	or.pred  	%p3, %p24, %p23;
	mov.f32 	%f230, 0f00000000;
	@%p3 bra 	$L__BB0_50;
	ld.global.nc.f32 	%f230, [%rd1+112];
$L__BB0_50:
	st.shared.f32 	[%r4], %f230;
	mov.f32 	%f231, 0f00000000;
	@%p3 bra 	$L__BB0_52;
	ld.global.nc.f32 	%f231, [%rd1+3248];
$L__BB0_52:
	st.shared.f32 	[%r4+3136], %f231;
	mov.f32 	%f232, 0f00000000;
	@%p3 bra 	$L__BB0_54;
	ld.global.nc.f32 	%f232, [%rd1+6384];
$L__BB0_54:
	st.shared.f32 	[%r4+6272], %f232;
	mov.f32 	%f233, 0f00000000;
	@%p3 bra 	$L__BB0_56;
	ld.global.nc.f32 	%f233, [%rd1+9520];
$L__BB0_56:
	setp.gt.u32 	%p25, %r1, 15;
	st.shared.f32 	[%r4+9408], %f233;
	@%p25 bra 	$L__BB0_58;
	ld.global.nc.f32 	%f171, [%rd2+24];
	st.shared.f32 	[%r5], %f171;
$L__BB0_58:
	setp.gt.u16 	%p26, %rs1, 181;
	bar.sync 	0;
	ld.shared.f32 	%f173, [%r6];
	ld.shared.f32 	%f174, [%r7];
	fma.rn.f32 	%f65, %f173, %f174, %f53;
	ld.shared.f32 	%f175, [%r6+6272];
	ld.shared.f32 	%f176, [%r7+32];
	fma.rn.f32 	%f66, %f175, %f176, %f54;
	ld.shared.f32 	%f177, [%r6+784];
	ld.shared.f32 	%f178, [%r7+4];
	fma.rn.f32 	%f67, %f177, %f178, %f55;
	ld.shared.f32 	%f179, [%r6+7056];
	ld.shared.f32 	%f180, [%r7+36];
	fma.rn.f32 	%f68, %f179, %f180, %f56;
	bar.sync 	0;
	mov.f32 	%f234, 0f00000000;
	@%p26 bra 	$L__BB0_60;
	ld.global.nc.f32 	%f234, [%rd1+116];
$L__BB0_60:
	setp.gt.u16 	%p27, %rs1, 181;
	st.shared.f32 	[%r4], %f234;
	mov.f32 	%f235, 0f00000000;
	@%p27 bra 	$L__BB0_62;
	ld.global.nc.f32 	%f235, [%rd1+3252];
$L__BB0_62:
	setp.gt.u16 	%p28, %rs1, 181;
	st.shared.f32 	[%r4+3136], %f235;
	mov.f32 	%f236, 0f00000000;
	@%p28 bra 	$L__BB0_64;
	ld.global.nc.f32 	%f236, [%rd1+6388];
$L__BB0_64:
	setp.gt.u16 	%p29, %rs1, 181;
	st.shared.f32 	[%r4+6272], %f236;
	mov.f32 	%f237, 0f00000000;
	@%p29 bra 	$L__BB0_66;
	ld.global.nc.f32 	%f237, [%rd1+9524];
$L__BB0_66:
	setp.gt.u32 	%p30, %r1, 15;
	st.shared.f32 	[%r4+9408], %f237;
	@%p30 bra 	$L__BB0_68;
	ld.global.nc.f32 	%f184, [%rd2+28];
	st.shared.f32 	[%r5], %f184;
$L__BB0_68:
	setp.gt.u16 	%p31, %rs1, 181;
	setp.lt.u16 	%p32, %rs3, 3;
	bar.sync 	0;
	ld.shared.f32 	%f186, [%r6];
	ld.shared.f32 	%f187, [%r7];
	fma.rn.f32 	%f77, %f186, %f187, %f65;
	ld.shared.f32 	%f188, [%r6+6272];
	ld.shared.f32 	%f189, [%r7+32];
	fma.rn.f32 	%f78, %f188, %f189, %f66;
	ld.shared.f32 	%f190, [%r6+784];
	ld.shared.f32 	%f191, [%r7+4];
	fma.rn.f32 	%f79, %f190, %f191, %f67;
	ld.shared.f32 	%f192, [%r6+7056];
	ld.shared.f32 	%f193, [%r7+36];
	fma.rn.f32 	%f80, %f192, %f193, %f68;
	bar.sync 	0;
	or.pred  	%p4, %p31, %p32;
	mov.f32 	%f238, 0f00000000;
	@%p4 bra 	$L__BB0_70;
	ld.global.nc.f32 	%f238, [%rd1+120];
$L__BB0_70:
	st.shared.f32 	[%r4], %f238;
	mov.f32 	%f239, 0f00000000;
	@%p4 bra 	$L__BB0_72;
	ld.global.nc.f32 	%f239, [%rd1+3256];
$L__BB0_72:
	st.shared.f32 	[%r4+3136], %f239;
	mov.f32 	%f240, 0f00000000;
	@%p4 bra 	$L__BB0_74;
	ld.global.nc.f32 	%f240, [%rd1+6392];
$L__BB0_74:
	st.shared.f32 	[%r4+6272], %f240;
	mov.f32 	%f241, 0f00000000;
	@%p4 bra 	$L__BB0_76;
	ld.global.nc.f32 	%f241, [%rd1+9528];
$L__BB0_76:
	setp.gt.u32 	%p33, %r1, 15;
	st.shared.f32 	[%r4+9408], %f241;
	@%p33 bra 	$L__BB0_78;
	ld.global.nc.f32 	%f197, [%rd2+32];
	st.shared.f32 	[%r5], %f197;
$L__BB0_78:
	bar.sync 	0;
	ld.shared.f32 	%f198, [%r6];
	ld.shared.f32 	%f199, [%r7];
	fma.rn.f32 	%f200, %f198, %f199, %f77;
	ld.shared.f32 	%f201, [%r6+6272];
	ld.shared.f32 	%f202, [%r7+32];
	fma.rn.f32 	%f203, %f201, %f202, %f78;
	ld.shared.f32 	%f204, [%r6+784];
	ld.shared.f32 	%f205, [%r7+4];
	fma.rn.f32 	%f206, %f204, %f205, %f79;
	ld.shared.f32 	%f207, [%r6+7056];
	ld.shared.f32 	%f208, [%r7+36];
	fma.rn.f32 	%f209, %f207, %f208, %f80;
	mul.lo.s16 	%rs12, %rs4, 392;
	cvt.u32.u16 	%r23, %rs12;
	cvt.u32.u16 	%r24, %rs1;
	add.s32 	%r25, %r2, %r24;
	add.s32 	%r26, %r25, %r23;
	cvta.to.global.u64 	%rd10, %rd4;
	max.f32 	%f210, %f200, 0f00000000;
	mul.wide.u32 	%rd11, %r26, 4;
	add.s64 	%rd12, %rd10, %rd11;
	st.global.f32 	[%rd12], %f210;
	max.f32 	%f211, %f203, 0f00000000;
	st.global.f32 	[%rd12+6272], %f211;
	max.f32 	%f212, %f206, 0f00000000;
	st.global.f32 	[%rd12+784], %f212;
	max.f32 	%f213, %f209, 0f00000000;
	st.global.f32 	[%rd12+7056], %f213;
	ret;

}


// ===== COMPILED SASS (sm_100) =====

	.target	sm_100

	.elftype	@"ET_EXEC"


//--------------------- .note.nv.tkinfo           --------------------------
	.section	.note.nv.tkinfo,"",@"SHT_NOTE"
	.sectionflags	@"SHF_NOTE_NV_TKINFO"
	.tkinfo
        /*0018*/ 	.word	0x00000002
        /*0030*/ 	.string	""
        /*0030*/ 	.string	"ptxas"
        /*0030*/ 	.string	"Cuda compilation tools, release 13.0, V13.0.88"
        /*0030*/ 	.string	"Build cuda_13.0.r13.0/compiler.36424714_0"
        /*0030*/ 	.string	"-arch sm_100 -m 64 "



//--------------------- .note.nv.cuinfo           --------------------------
	.section	.note.nv.cuinfo,"",@"SHT_NOTE"
	.sectionflags	@"SHF_NOTE_NV_CUINFO"
        /*0018*/ 	.short	0x0002
        /*001a*/ 	.short	0x0064
        /*001c*/ 	.short	0x0082
	.zero		2


//--------------------- .nv.info                  --------------------------
	.section	.nv.info,"",@"SHT_CUDA_INFO"
	.align	4


	//----- nvinfo : EIATTR_REGCOUNT
	.align		4
        /*0000*/ 	.byte	0x04, 0x2f
        /*0002*/ 	.short	(.L_1 - .L_0)
	.align		4
.L_0:
        /*0004*/ 	.word	index@(candidate0)
        /*0008*/ 	.word	0x00000020


	//----- nvinfo : EIATTR_FRAME_SIZE
	.align		4
.L_1:
        /*000c*/ 	.byte	0x04, 0x11
        /*000e*/ 	.short	(.L_3 - .L_2)
	.align		4
.L_2:
        /*0010*/ 	.word	index@(candidate0)
        /*0014*/ 	.word	0x00000000


	//----- nvinfo : EIATTR_MIN_STACK_SIZE
	.align		4
.L_3:
        /*0018*/ 	.byte	0x04, 0x12
        /*001a*/ 	.short	(.L_5 - .L_4)
	.align		4
.L_4:
        /*001c*/ 	.word	index@(candidate0)
        /*0020*/ 	.word	0x00000000
.L_5:


//--------------------- .nv.compat                --------------------------
	.section	.nv.compat,"",@"SHT_CUDA_COMPAT_INFO"
	.align	4
        /*0000*/ 	.byte	0x02, 0x09, 0x00, 0x00, 0x02, 0x02, 0x01, 0x00, 0x02, 0x05, 0x05, 0x00, 0x03, 0x07, 0x01, 0x01
        /*0010*/ 	.byte	0x02, 0x03, 0x00, 0x00, 0x02, 0x06, 0x01, 0x00, 0x04, 0x0b, 0x08, 0x00, 0x09, 0x00, 0x00, 0x00
        /*0020*/ 	.byte	0x00, 0x00, 0x00, 0x00


//--------------------- .nv.info.candidate0       --------------------------
	.section	.nv.info.candidate0,"",@"SHT_CUDA_INFO"
	.sectionflags	@""
	.align	4


	//----- nvinfo : EIATTR_CUDA_API_VERSION
	.align		4
        /*0000*/ 	.byte	0x04, 0x37
        /*0002*/ 	.short	(.L_7 - .L_6)
.L_6:
        /*0004*/ 	.word	0x00000082


	//----- nvinfo : EIATTR_KPARAM_INFO
	.align		4
.L_7:
        /*0008*/ 	.byte	0x04, 0x17
        /*000a*/ 	.short	(.L_9 - .L_8)
.L_8:
        /*000c*/ 	.word	0x00000000
        /*0010*/ 	.short	0x0002
        /*0012*/ 	.short	0x0010
        /*0014*/ 	.byte	0x00, 0xf5, 0x21, 0x00


	//----- nvinfo : EIATTR_KPARAM_INFO
	.align		4
.L_9:
        /*0018*/ 	.byte	0x04, 0x17
        /*001a*/ 	.short	(.L_11 - .L_10)
.L_10:
        /*001c*/ 	.word	0x00000000
        /*0020*/ 	.short	0x0001
        /*0022*/ 	.short	0x0008
        /*0024*/ 	.byte	0x00, 0xf5, 0x21, 0x00


	//----- nvinfo : EIATTR_KPARAM_INFO
	.align		4
.L_11:
        /*0028*/ 	.byte	0x04, 0x17
        /*002a*/ 	.short	(.L_13 - .L_12)
.L_12:
        /*002c*/ 	.word	0x00000000
        /*0030*/ 	.short	0x0000
        /*0032*/ 	.short	0x0000
        /*0034*/ 	.byte	0x00, 0xf5, 0x21, 0x00


	//----- nvinfo : EIATTR_SPARSE_MMA_MASK
	.align		4
.L_13:
        /*0038*/ 	.byte	0x03, 0x50
        /*003a*/ 	.short	0x0000


	//----- nvinfo : EIATTR_MAXREG_COUNT
	.align		4
        /*003c*/ 	.byte	0x03, 0x1b
        /*003e*/ 	.short	0x0048


	//----- nvinfo : EIATTR_NUM_BARRIERS
	.align		4
        /*0040*/ 	.byte	0x02, 0x4c
        /*0042*/ 	.byte	0x01
	.zero		1


	//----- nvinfo : EIATTR_MERCURY_ISA_VERSION
	.align		4
        /*0044*/ 	.byte	0x03, 0x5f
        /*0046*/ 	.short	0x0101


	//----- nvinfo : EIATTR_VRC_CTA_INIT_COUNT
	.align		4
        /*0048*/ 	.byte	0x02, 0x4a
	.zero		1
	.zero		1


	//----- nvinfo : EIATTR_EXIT_INSTR_OFFSETS
	.align		4
        /*004c*/ 	.byte	0x04, 0x1c
        /*004e*/ 	.short	(.L_15 - .L_14)


	//   ....[0]....
.L_14:
        /*0050*/ 	.word	0x00001200


	//----- nvinfo : EIATTR_MAX_THREADS
	.align		4
.L_15:
        /*0054*/ 	.byte	0x04, 0x05
        /*0056*/ 	.short	(.L_17 - .L_16)
.L_16:
        /*0058*/ 	.word	0x00000310
        /*005c*/ 	.word	0x00000001
        /*0060*/ 	.word	0x00000001


	//----- nvinfo : EIATTR_CBANK_PARAM_SIZE
	.align		4
.L_17:
        /*0064*/ 	.byte	0x03, 0x19
        /*0066*/ 	.short	0x0018


	//----- nvinfo : EIATTR_PARAM_CBANK
	.align		4
        /*0068*/ 	.byte	0x04, 0x0a
        /*006a*/ 	.short	(.L_19 - .L_18)
	.align		4
.L_18:
        /*006c*/ 	.word	index@(.nv.constant0.candidate0)
        /*0070*/ 	.short	0x0380
        /*0072*/ 	.short	0x0018


	//----- nvinfo : EIATTR_SW_WAR
	.align		4
.L_19:
        /*0074*/ 	.byte	0x04, 0x36
        /*0076*/ 	.short	(.L_21 - .L_20)
.L_20:
        /*0078*/ 	.word	0x00000008
.L_21:


//--------------------- .nv.callgraph             --------------------------
	.section	.nv.callgraph,"",@"SHT_CUDA_CALLGRAPH"
	.align	4
	.sectionentsize	8
	.align		4
        /*0000*/ 	.word	0x00000000
	.align		4
        /*0004*/ 	.word	0xffffffff
	.align		4
        /*0008*/ 	.word	0x00000000
	.align		4
        /*000c*/ 	.word	0xfffffffe
	.align		4
        /*0010*/ 	.word	0x00000000
	.align		4
        /*0014*/ 	.word	0xfffffffd
	.align		4
        /*0018*/ 	.word	0x00000000
	.align		4
        /*001c*/ 	.word	0xfffffffc


//--------------------- .text.candidate0          --------------------------
	.section	.text.candidate0,"ax",@progbits
	.align	128
        .global         candidate0
        .type           candidate0,@function
        .size           candidate0,(.L_x_1 - candidate0)
        .other          candidate0,@"STO_CUDA_ENTRY STV_DEFAULT"
candidate0:
.text.candidate0:
[----:B------:R-:W-:Y:S01]  /*0000*/  LDC R1, c[0x0][0x37c] ;  /* 0x0000df00ff017b82 */ /* 0x000fe20000000800 */
[----:B------:R-:W0:Y:S07]  /*0010*/  S2R R7, SR_TID.X ;  /* 0x0000000000077919 */ /* 0x000e2e0000002100 */
[----:B------:R-:W1:Y:S01]  /*0020*/  LDC.64 R14, c[0x0][0x380] ;  /* 0x0000e000ff0e7b82 */ /* 0x000e620000000a00 */
[----:B------:R-:W2:Y:S01]  /*0030*/  LDCU.64 UR8, c[0x0][0x358] ;  /* 0x00006b00ff0877ac */ /* 0x000ea20008000a00 */
[----:B------:R-:W-:Y:S01]  /*0040*/  HFMA2 R21, -RZ, RZ, 0, 0 ;  /* 0x00000000ff157431 */ /* 0x000fe200000001ff */
[----:B------:R-:W-:-:S02]  /*0050*/  CS2R R22, SRZ ;  /* 0x0000000000167805 */ /* 0x000fc4000001ff00 */
[----:B------:R-:W-:-:S03]  /*0060*/  CS2R R10, SRZ ;  /* 0x00000000000a7805 */ /* 0x000fc6000001ff00 */
[----:B------:R-:W3:Y:S01]  /*0070*/  LDC.64 R16, c[0x0][0x388] ;  /* 0x0000e200ff107b82 */ /* 0x000ee20000000a00 */
[C---:B0-----:R-:W-:Y:S02]  /*0080*/  LOP3.LUT R2, R7.reuse, 0xffff, RZ, 0xc0, !PT ;  /* 0x0000ffff07027812 */ /* 0x041fe400078ec0ff */
[----:B------:R-:W-:-:S03]  /*0090*/  ISETP.GT.U32.AND P2, PT, R7, 0xf, PT ;  /* 0x0000000f0700780c */ /* 0x000fc60003f44070 */
[C---:B------:R-:W-:Y:S02]  /*00a0*/  IMAD R0, R2.reuse, 0x124a, RZ ;  /* 0x0000124a02007824 */ /* 0x040fe400078e02ff */
[----:B------:R-:W-:-:S03]  /*00b0*/  IMAD R3, R2, 0x29d, RZ ;  /* 0x0000029d02037824 */ /* 0x000fc600078e02ff */
[----:B------:R-:W-:Y:S02]  /*00c0*/  SHF.R.U32.HI R0, RZ, 0x10, R0 ;  /* 0x00000010ff007819 */ /* 0x000fe40000011600 */
[----:B------:R-:W-:Y:S02]  /*00d0*/  SHF.R.U32.HI R3, RZ, 0x11, R3 ;  /* 0x00000011ff037819 */ /* 0x000fe40000011603 */
[----:B------:R-:W-:Y:S02]  /*00e0*/  PRMT R4, R0, 0x9910, RZ ;  /* 0x0000991000047816 */ /* 0x000fe400000000ff */
[----:B------:R-:W0:Y:S02]  /*00f0*/  S2R R0, SR_CTAID.X ;  /* 0x0000000000007919 */ /* 0x000e240000002500 */
[----:B------:R-:W-:Y:S02]  /*0100*/  MOV R2, R4 ;  /* 0x0000000400027202 */ /* 0x000fe40000000f00 */
[----:B------:R-:W-:-:S03]  /*0110*/  PRMT R4, R3, 0x9910, RZ ;  /* 0x0000991003047816 */ /* 0x000fc600000000ff */
[----:B------:R-:W-:-:S05]  /*0120*/  IMAD R2, R2, 0xe, RZ ;  /* 0x0000000e02027824 */ /* 0x000fca00078e02ff */
[----:B------:R-:W-:Y:S02]  /*0130*/  IADD3 R5, PT, PT, RZ, -R2, RZ ;  /* 0x80000002ff057210 */ /* 0x000fe40007ffe0ff */
[----:B------:R-:W-:Y:S02]  /*0140*/  MOV R2, R4 ;  /* 0x0000000400027202 */ /* 0x000fe40000000f00 */
[----:B------:R-:W-:-:S03]  /*0150*/  PRMT R4, R5, 0x7710, RZ ;  /* 0x0000771005047816 */ /* 0x000fc600000000ff */
[----:B------:R-:W-:Y:S02]  /*0160*/  IMAD R5, R2, 0xc4, RZ ;  /* 0x000000c402057824 */ /* 0x000fe400078e02ff */
[----:B------:R-:W-:-:S03]  /*0170*/  IMAD.IADD R4, R4, 0x1, R7 ;  /* 0x0000000104047824 */ /* 0x000fc600078e0207 */
[----:B------:R-:W-:Y:S02]  /*0180*/  IADD3 R5, PT, PT, RZ, -R5, RZ ;  /* 0x80000005ff057210 */ /* 0x000fe40007ffe0ff */
[----:B------:R-:W-:Y:S02]  /*0190*/  PRMT R8, R4, 0x9910, RZ ;  /* 0x0000991004087816 */ /* 0x000fe400000000ff */
[----:B------:R-:W-:Y:S02]  /*01a0*/  PRMT R6, R5, 0x7710, RZ ;  /* 0x0000771005067816 */ /* 0x000fe400000000ff */
[----:B------:R-:W-:Y:S02]  /*01b0*/  ISETP.NE.AND P1, PT, R8, RZ, PT ;  /* 0x000000ff0800720c */ /* 0x000fe40003f25270 */
[----:B------:R-:W-:Y:S01]  /*01c0*/  IADD3 R5, PT, PT, R6, R7, RZ ;  /* 0x0000000706057210 */ /* 0x000fe20007ffe0ff */
[----:B0-----:R-:W-:-:S03]  /*01d0*/  IMAD R6, R0, 0xc40, R7 ;  /* 0x00000c4000067824 */ /* 0x001fc600078e0207 */
[----:B------:R-:W-:Y:S02]  /*01e0*/  LOP3.LUT R5, R5, 0xffff, RZ, 0xc0, !PT ;  /* 0x0000ffff05057812 */ /* 0x000fe400078ec0ff */
[----:B------:R-:W-:Y:S02]  /*01f0*/  IADD3 R9, PT, PT, R6, -0xf, RZ ;  /* 0xfffffff106097810 */ /* 0x000fe40007ffe0ff */
[----:B------:R-:W-:-:S03]  /*0200*/  ISETP.LT.U32.OR P0, PT, R5, 0xe, !P1 ;  /* 0x0000000e0500780c */ /* 0x000fc60004f01470 */
[----:B-1----:R-:W-:-:S04]  /*0210*/  IMAD.WIDE R14, R9, 0x4, R14 ;  /* 0x00000004090e7825 */ /* 0x002fc800078e020e */
[----:B------:R-:W-:-:S04]  /*0220*/  IMAD R9, R0, 0x10, R7 ;  /* 0x0000001000097824 */ /* 0x000fc800078e0207 */
[----:B------:R-:W-:Y:S02]  /*0230*/  IMAD R9, R9, 0x9, RZ ;  /* 0x0000000909097824 */ /* 0x000fe400078e02ff */
[----:B--2---:R-:W2:Y:S02]  /*0240*/  @!P0 LDG.E.CONSTANT R21, desc[UR8][R14.64] ;  /* 0x000000080e158981 */ /* 0x004ea4000c1e9900 */
[----:B---3--:R-:W-:Y:S02]  /*0250*/  IMAD.WIDE.U32 R16, R9, 0x4, R16 ;  /* 0x0000000409107825 */ /* 0x008fe400078e0010 */
[----:B------:R-:W3:Y:S04]  /*0260*/  @!P0 LDG.E.CONSTANT R23, desc[UR8][R14.64+0xc40] ;  /* 0x000c40080e178981 */ /* 0x000ee8000c1e9900 */
[----:B------:R-:W4:Y:S04]  /*0270*/  @!P0 LDG.E.CONSTANT R10, desc[UR8][R14.64+0x1880] ;  /* 0x001880080e0a8981 */ /* 0x000f28000c1e9900 */
[----:B------:R-:W5:Y:S04]  /*0280*/  @!P0 LDG.E.CONSTANT R11, desc[UR8][R14.64+0x24c0] ;  /* 0x0024c0080e0b8981 */ /* 0x000f68000c1e9900 */
[----:B------:R-:W5:Y:S01]  /*0290*/  @!P2 LDG.E.CONSTANT R12, desc[UR8][R16.64] ;  /* 0x00000008100ca981 */ /* 0x000f62000c1e9900 */
[----:B------:R-:W-:Y:S01]  /*02a0*/  ISETP.GE.U32.AND P0, PT, R5, 0xe, PT ;  /* 0x0000000e0500780c */ /* 0x000fe20003f06070 */
[----:B------:R-:W-:Y:S01]  /*02b0*/  HFMA2 R27, -RZ, RZ, 0, 0 ;  /* 0x00000000ff1b7431 */ /* 0x000fe200000001ff */
[----:B------:R-:W-:-:S02]  /*02c0*/  MOV R13, RZ ;  /* 0x000000ff000d7202 */ /* 0x000fc40000000f00 */
[----:B------:R-:W-:Y:S01]  /*02d0*/  CS2R R28, SRZ ;  /* 0x00000000001c7805 */ /* 0x000fe2000001ff00 */
[----:B------:R-:W5:Y:S01]  /*02e0*/  @!P2 LDG.E.CONSTANT R26, desc[UR8][R16.64+0x4] ;  /* 0x00000408101aa981 */ /* 0x000f62000c1e9900 */
[----:B------:R-:W-:Y:S01]  /*02f0*/  LOP3.LUT R4, R4, 0xf, RZ, 0x3c, !PT ;  /* 0x0000000f04047812 */ /* 0x000fe200078e3cff */
[----:B------:R-:W0:Y:S01]  /*0300*/  S2UR UR5, SR_CgaCtaId ;  /* 0x00000000000579c3 */ /* 0x000e220000008800 */
[----:B------:R-:W-:Y:S01]  /*0310*/  UMOV UR4, 0x400 ;  /* 0x0000040000047882 */ /* 0x000fe20000000000 */
[----:B------:R-:W-:Y:S01]  /*0320*/  IMAD.MOV.U32 R8, RZ, RZ, RZ ;  /* 0x000000ffff087224 */ /* 0x000fe200078e00ff */
[----:B------:R-:W5:Y:S04]  /*0330*/  @!P2 LDG.E.CONSTANT R20, desc[UR8][R16.64+0x8] ;  /* 0x000008081014a981 */ /* 0x000f68000c1e9900 */
[----:B------:R-:W5:Y:S04]  /*0340*/  @P0 LDG.E.CONSTANT R13, desc[UR8][R14.64+0x4] ;  /* 0x000004080e0d0981 */ /* 0x000f68000c1e9900 */
[----:B------:R-:W5:Y:S04]  /*0350*/  @P0 LDG.E.CONSTANT R29, desc[UR8][R14.64+0xc44] ;  /* 0x000c44080e1d0981 */ /* 0x000f68000c1e9900 */
[----:B------:R-:W5:Y:S04]  /*0360*/  @P0 LDG.E.CONSTANT R28, desc[UR8][R14.64+0x1884] ;  /* 0x001884080e1c0981 */ /* 0x000f68000c1e9900 */
[----:B------:R-:W5:Y:S01]  /*0370*/  @P0 LDG.E.CONSTANT R27, desc[UR8][R14.64+0x24c4] ;  /* 0x0024c4080e1b0981 */ /* 0x000f62000c1e9900 */
[----:B------:R-:W-:Y:S01]  /*0380*/  LOP3.LUT R4, R4, 0xffff, RZ, 0xc0, !PT ;  /* 0x0000ffff04047812 */ /* 0x000fe200078ec0ff */
[----:B------:R-:W-:Y:S03]  /*0390*/  BAR.SYNC.DEFER_BLOCKING 0x0 ;  /* 0x0000000000007b1d */ /* 0x000fe60000010000 */
[----:B------:R-:W-:-:S04]  /*03a0*/  ISETP.GE.U32.AND P0, PT, R4, 0x3, PT ;  /* 0x000000030400780c */ /* 0x000fc80003f06070 */
[----:B------:R-:W-:-:S13]  /*03b0*/  ISETP.LT.U32.OR P3, PT, R5, 0xe, !P0 ;  /* 0x0000000e0500780c */ /* 0x000fda0004761470 */
[----:B------:R-:W5:Y:S01]  /*03c0*/  @!P3 LDG.E.CONSTANT R22, desc[UR8][R14.64+0x8] ;  /* 0x000008080e16b981 */ /* 0x000f62000c1e9900 */
[----:B0-----:R-:W-:Y:S02]  /*03d0*/  ULEA UR6, UR5, UR4, 0x18 ;  /* 0x0000000405067291 */ /* 0x001fe4000f8ec0ff */
[----:B------:R-:W-:Y:S01]  /*03e0*/  UIADD3 UR4, UPT, UPT, UR4, 0x3100, URZ ;  /* 0x0000310004047890 */ /* 0x000fe2000fffe0ff */
[----:B------:R-:W5:Y:S03]  /*03f0*/  @!P3 LDG.E.CONSTANT R8, desc[UR8][R14.64+0xc48] ;  /* 0x000c48080e08b981 */ /* 0x000f66000c1e9900 */
[----:B------:R-:W-:Y:S01]  /*0400*/  ULEA UR4, UR5, UR4, 0x18 ;  /* 0x0000000405047291 */ /* 0x000fe2000f8ec0ff */
[----:B------:R-:W-:-:S05]  /*0410*/  LEA R6, R7, UR6, 0x2 ;  /* 0x0000000607067c11 */ /* 0x000fca000f8e10ff */
[----:B------:R-:W-:Y:S01]  /*0420*/  LEA R7, R7, UR4, 0x2 ;  /* 0x0000000407077c11 */ /* 0x000fe2000f8e10ff */
[C---:B------:R-:W-:Y:S01]  /*0430*/  IMAD R4, R3.reuse, 0x310, R6 ;  /* 0x0000031003047824 */ /* 0x040fe200078e0206 */
[----:B------:R-:W-:Y:S01]  /*0440*/  LEA R3, R3, UR4, 0x3 ;  /* 0x0000000403037c11 */ /* 0x000fe2000f8e18ff */
[----:B--2---:R0:W-:Y:S04]  /*0450*/  STS [R6], R21 ;  /* 0x0000001506007388 */ /* 0x0041e80000000800 */
[----:B---3--:R-:W-:Y:S04]  /*0460*/  STS [R6+0xc40], R23 ;  /* 0x000c401706007388 */ /* 0x008fe80000000800 */
[----:B----4-:R-:W-:Y:S04]  /*0470*/  STS [R6+0x1880], R10 ;  /* 0x0018800a06007388 */ /* 0x010fe80000000800 */
[----:B-----5:R-:W-:Y:S04]  /*0480*/  STS [R6+0x24c0], R11 ;  /* 0x0024c00b06007388 */ /* 0x020fe80000000800 */
[----:B------:R-:W-:Y:S01]  /*0490*/  @!P2 STS [R7], R12 ;  /* 0x0000000c0700a388 */ /* 0x000fe20000000800 */
[----:B------:R-:W-:Y:S06]  /*04a0*/  BAR.SYNC.DEFER_BLOCKING 0x0 ;  /* 0x0000000000007b1d */ /* 0x000fec0000010000 */
[----:B------:R-:W-:Y:S04]  /*04b0*/  LDS R9, [R4] ;  /* 0x0000000004097984 */ /* 0x000fe80000000800 */
[----:B------:R-:W1:Y:S04]  /*04c0*/  LDS.64 R18, [R3] ;  /* 0x0000000003127984 */ /* 0x000e680000000a00 */
[----:B------:R-:W-:Y:S04]  /*04d0*/  LDS R23, [R4+0x1880] ;  /* 0x0018800004177984 */ /* 0x000fe80000000800 */
[----:B------:R-:W-:Y:S04]  /*04e0*/  LDS R24, [R4+0x1b90] ;  /* 0x001b900004187984 */ /* 0x000fe80000000800 */
[----:B------:R-:W-:Y:S01]  /*04f0*/  LDS.64 R10, [R3+0x20] ;  /* 0x00002000030a7984 */ /* 0x000fe20000000a00 */
[----:B0-----:R-:W-:-:S06]  /*0500*/  HFMA2 R21, -RZ, RZ, 0, 0 ;  /* 0x00000000ff157431 */ /* 0x001fcc00000001ff */
[----:B------:R-:W2:Y:S01]  /*0510*/  @!P3 LDG.E.CONSTANT R21, desc[UR8][R14.64+0x24c8] ;  /* 0x0024c8080e15b981 */ /* 0x000ea2000c1e9900 */
[----:B-1----:R-:W-:-:S03]  /*0520*/  FFMA R25, R9, R18, RZ ;  /* 0x0000001209197223 */ /* 0x002fc600000000ff */
[----:B------:R-:W0:Y:S01]  /*0530*/  LDS R18, [R4+0x310] ;  /* 0x0003100004127984 */ /* 0x000e220000000800 */
[----:B------:R-:W-:Y:S01]  /*0540*/  BAR.SYNC.DEFER_BLOCKING 0x0 ;  /* 0x0000000000007b1d */ /* 0x000fe20000010000 */
[----:B------:R-:W-:-:S06]  /*0550*/  MOV R9, RZ ;  /* 0x000000ff00097202 */ /* 0x000fcc0000000f00 */
[----:B------:R-:W3:Y:S04]  /*0560*/  @!P3 LDG.E.CONSTANT R9, desc[UR8][R14.64+0x1888] ;  /* 0x001888080e09b981 */ /* 0x000ee8000c1e9900 */
[----:B------:R-:W-:Y:S04]  /*0570*/  STS [R6], R13 ;  /* 0x0000000d06007388 */ /* 0x000fe80000000800 */
[----:B------:R-:W-:Y:S04]  /*0580*/  STS [R6+0xc40], R29 ;  /* 0x000c401d06007388 */ /* 0x000fe80000000800 */
[----:B------:R0:W-:Y:S04]  /*0590*/  STS [R6+0x1880], R28 ;  /* 0x0018801c06007388 */ /* 0x0001e80000000800 */
[----:B------:R-:W-:Y:S04]  /*05a0*/  STS [R6+0x24c0], R27 ;  /* 0x0024c01b06007388 */ /* 0x000fe80000000800 */
[----:B------:R-:W-:Y:S01]  /*05b0*/  @!P2 STS [R7], R26 ;  /* 0x0000001a0700a388 */ /* 0x000fe20000000800 */
[----:B------:R-:W-:Y:S01]  /*05c0*/  BAR.SYNC.DEFER_BLOCKING 0x0 ;  /* 0x0000000000007b1d */ /* 0x000fe20000010000 */
[----:B0-----:R-:W-:Y:S01]  /*05d0*/  FFMA R28, R18, R19, RZ ;  /* 0x00000013121c7223 */ /* 0x001fe200000000ff */
[----:B------:R-:W-:-:S04]  /*05e0*/  FFMA R23, R23, R10, RZ ;  /* 0x0000000a17177223 */ /* 0x000fc800000000ff */
[----:B------:R-:W-:Y:S04]  /*05f0*/  LDS R26, [R4] ;  /* 0x00000000041a7984 */ /* 0x000fe80000000800 */
[----:B------:R-:W0:Y:S04]  /*0600*/  LDS.64 R12, [R3] ;  /* 0x00000000030c7984 */ /* 0x000e280000000a00 */
[----:B------:R-:W-:Y:S04]  /*0610*/  LDS R10, [R4+0x1880] ;  /* 0x00188000040a7984 */ /* 0x000fe80000000800 */
[----:B------:R-:W1:Y:S01]  /*0620*/  LDS.64 R18, [R3+0x20] ;  /* 0x0000200003127984 */ /* 0x000e620000000a00 */
[----:B0-----:R-:W-:-:S03]  /*0630*/  FFMA R12, R26, R12, R25 ;  /* 0x0000000c1a0c7223 */ /* 0x001fc60000000019 */
[----:B------:R-:W0:Y:S01]  /*0640*/  LDS R25, [R4+0x310] ;  /* 0x0003100004197984 */ /* 0x000e220000000800 */
[----:B------:R-:W-:-:S03]  /*0650*/  FFMA R27, R24, R11, RZ ;  /* 0x0000000b181b7223 */ /* 0x000fc600000000ff */
[----:B------:R-:W4:Y:S01]  /*0660*/  @P1 LDG.E.CONSTANT R11, desc[UR8][R14.64+0xc78] ;  /* 0x000c78080e0b1981 */ /* 0x000f22000c1e9900 */
[----:B-1----:R-:W-:-:S03]  /*0670*/  FFMA R23, R10, R18, R23 ;  /* 0x000000120a177223 */ /* 0x002fc60000000017 */
[----:B------:R-:W1:Y:S01]  /*0680*/  LDS R18, [R4+0x1b90] ;  /* 0x001b900004127984 */ /* 0x000e620000000800 */
[----:B------:R-:W-:Y:S06]  /*0690*/  BAR.SYNC.DEFER_BLOCKING 0x0 ;  /* 0x0000000000007b1d */ /* 0x000fec0000010000 */
[----:B------:R-:W5:Y:S04]  /*06a0*/  @P1 LDG.E.CONSTANT R10, desc[UR8][R14.64+0x24f8] ;  /* 0x0024f8080e0a1981 */ /* 0x000f68000c1e9900 */
[----:B------:R-:W5:Y:S04]  /*06b0*/  @!P2 LDG.E.CONSTANT R24, desc[UR8][R16.64+0xc] ;  /* 0x00000c081018a981 */ /* 0x000f68000c1e9900 */
[----:B------:R-:W5:Y:S04]  /*06c0*/  LDG.E.CONSTANT R26, desc[UR8][R14.64+0x3c] ;  /* 0x00003c080e1a7981 */ /* 0x000f68000c1e9900 */
[----:B------:R0:W-:Y:S02]  /*06d0*/  STS [R6], R22 ;  /* 0x0000001606007388 */ /* 0x0001e40000000800 */
[----:B0-----:R-:W-:-:S02]  /*06e0*/  FFMA R13, R25, R13, R28 ;  /* 0x0000000d190d7223 */ /* 0x001fc4000000001c */
[----:B------:R-:W5:Y:S04]  /*06f0*/  @P1 LDG.E.CONSTANT R25, desc[UR8][R14.64+0x18b8] ;  /* 0x0018b8080e191981 */ /* 0x000f68000c1e9900 */
[----:B------:R-:W5:Y:S04]  /*0700*/  @P1 LDG.E.CONSTANT R22, desc[UR8][R14.64+0x38] ;  /* 0x000038080e161981 */ /* 0x000f68000c1e9900 */
[----:B------:R-:W-:Y:S04]  /*0710*/  STS [R6+0xc40], R8 ;  /* 0x000c400806007388 */ /* 0x000fe80000000800 */
[----:B--2---:R0:W-:Y:S04]  /*0720*/  STS [R6+0x24c0], R21 ;  /* 0x0024c01506007388 */ /* 0x0041e80000000800 */
[----:B0-----:R-:W2:Y:S04]  /*0730*/  LDG.E.CONSTANT R21, desc[UR8][R14.64+0x18bc] ;  /* 0x0018bc080e157981 */ /* 0x001ea8000c1e9900 */
[----:B---3--:R-:W-:Y:S04]  /*0740*/  STS [R6+0x1880], R9 ;  /* 0x0018800906007388 */ /* 0x008fe80000000800 */
[----:B------:R1:W-:Y:S01]  /*0750*/  @!P2 STS [R7], R20 ;  /* 0x000000140700a388 */ /* 0x0003e20000000800 */
[----:B------:R-:W-:Y:S06]  /*0760*/  BAR.SYNC.DEFER_BLOCKING 0x0 ;  /* 0x0000000000007b1d */ /* 0x000fec0000010000 */
[----:B------:R-:W-:Y:S04]  /*0770*/  LDS R29, [R4] ;  /* 0x00000000041d7984 */ /* 0x000fe80000000800 */
[----:B------:R-:W0:Y:S04]  /*0780*/  LDS.64 R8, [R3] ;  /* 0x0000000003087984 */ /* 0x000e280000000a00 */
[----:B------:R-:W3:Y:S01]  /*0790*/  LDS R28, [R4+0x310] ;  /* 0x00031000041c7984 */ /* 0x000ee20000000800 */
[----:B-1----:R-:W-:-:S03]  /*07a0*/  FFMA R20, R18, R19, R27 ;  /* 0x0000001312147223 */ /* 0x002fc6000000001b */
[----:B------:R-:W-:Y:S01]  /*07b0*/  LDS.64 R18, [R3+0x20] ;  /* 0x0000200003127984 */ /* 0x000fe20000000a00 */
[----:B0-----:R-:W-:-:S03]  /*07c0*/  FFMA R8, R29, R8, R12 ;  /* 0x000000081d087223 */ /* 0x001fc6000000000c */
[----:B------:R-:W0:Y:S01]  /*07d0*/  LDS R12, [R4+0x1880] ;  /* 0x00188000040c7984 */ /* 0x000e220000000800 */
[----:B---3--:R-:W-:-:S03]  /*07e0*/  FFMA R9, R28, R9, R13 ;  /* 0x000000091c097223 */ /* 0x008fc6000000000d */
[----:B------:R-:W1:Y:S01]  /*07f0*/  LDS R13, [R4+0x1b90] ;  /* 0x001b9000040d7984 */ /* 0x000e620000000800 */
[----:B------:R-:W-:Y:S01]  /*0800*/  BAR.SYNC.DEFER_BLOCKING 0x0 ;  /* 0x0000000000007b1d */ /* 0x000fe20000010000 */
[----:B0-----:R-:W-:-:S05]  /*0810*/  FFMA R18, R12, R18, R23 ;  /* 0x000000120c127223 */ /* 0x001fca0000000017 */
[----:B------:R-:W3:Y:S01]  /*0820*/  @!P2 LDG.E.CONSTANT R23, desc[UR8][R16.64+0x10] ;  /* 0x000010081017a981 */ /* 0x000ee2000c1e9900 */
[----:B------:R-:W-:-:S05]  /*0830*/  @!P1 CS2R R10, SRZ ;  /* 0x00000000000a9805 */ /* 0x000fca000001ff00 */
[----:B----4-:R-:W-:Y:S04]  /*0840*/  STS [R6+0xc40], R11 ;  /* 0x000c400b06007388 */ /* 0x010fe80000000800 */
[----:B-----5:R-:W-:Y:S04]  /*0850*/  STS [R6+0x24c0], R10 ;  /* 0x0024c00a06007388 */ /* 0x020fe80000000800 */
[----:B------:R-:W-:Y:S04]  /*0860*/  @P1 STS [R6+0x1880], R25 ;  /* 0x0018801906001388 */ /* 0x000fe80000000800 */
[----:B------:R0:W-:Y:S04]  /*0870*/  @P1 STS [R6], R22 ;  /* 0x0000001606001388 */ /* 0x0001e80000000800 */
[----:B------:R-:W-:Y:S04]  /*0880*/  @!P1 STS [R6], RZ ;  /* 0x000000ff06009388 */ /* 0x000fe80000000800 */
[----:B------:R-:W-:Y:S04]  /*0890*/  @!P1 STS [R6+0x1880], RZ ;  /* 0x001880ff06009388 */ /* 0x000fe80000000800 */
[----:B------:R4:W-:Y:S04]  /*08a0*/  @!P2 STS [R7], R24 ;  /* 0x000000180700a388 */ /* 0x0009e80000000800 */
[----:B0-----:R-:W5:Y:S01]  /*08b0*/  LDG.E.CONSTANT R22, desc[UR8][R14.64+0x24fc] ;  /* 0x0024fc080e167981 */ /* 0x001f62000c1e9900 */
[----:B------:R-:W-:Y:S06]  /*08c0*/  BAR.SYNC.DEFER_BLOCKING 0x0 ;  /* 0x0000000000007b1d */ /* 0x000fec0000010000 */
[----:B----4-:R-:W4:Y:S04]  /*08d0*/  LDG.E.CONSTANT R24, desc[UR8][R14.64+0xc7c] ;  /* 0x000c7c080e187981 */ /* 0x010f28000c1e9900 */
[----:B------:R-:W-:Y:S04]  /*08e0*/  LDS R27, [R4] ;  /* 0x00000000041b7984 */ /* 0x000fe80000000800 */
[----:B------:R-:W0:Y:S01]  /*08f0*/  LDS.64 R10, [R3] ;  /* 0x00000000030a7984 */ /* 0x000e220000000a00 */
[----:B-1----:R-:W-:-:S03]  /*0900*/  FFMA R20, R13, R19, R20 ;  /* 0x000000130d147223 */ /* 0x002fc60000000014 */
[----:B------:R-:W-:Y:S04]  /*0910*/  LDS R19, [R4+0x1880] ;  /* 0x0018800004137984 */ /* 0x000fe80000000800 */
[----:B------:R-:W1:Y:S04]  /*0920*/  LDS.64 R12, [R3+0x20] ;  /* 0x00002000030c7984 */ /* 0x000e680000000a00 */
[----:B------:R-:W1:Y:S01]  /*0930*/  LDS R25, [R4+0x1b90] ;  /* 0x001b900004197984 */ /* 0x000e620000000800 */
[----:B0-----:R-:W-:-:S03]  /*0940*/  FFMA R8, R27, R10, R8 ;  /* 0x0000000a1b087223 */ /* 0x001fc60000000008 */
[----:B------:R-:W0:Y:S04]  /*0950*/  LDS R10, [R4+0x310] ;  /* 0x00031000040a7984 */ /* 0x000e280000000800 */
[----:B------:R-:W3:Y:S01]  /*0960*/  @!P2 LDG.E.CONSTANT R27, desc[UR8][R16.64+0x14] ;  /* 0x00001408101ba981 */ /* 0x000ee2000c1e9900 */
[----:B-1----:R-:W-:-:S03]  /*0970*/  FFMA R18, R19, R12, R18 ;  /* 0x0000000c13127223 */ /* 0x002fc60000000012 */
[----:B------:R-:W3:Y:S01]  /*0980*/  @P0 LDG.E.CONSTANT R19, desc[UR8][R14.64+0x18c0] ;  /* 0x0018c0080e130981 */ /* 0x000ee2000c1e9900 */
[----:B------:R-:W-:-:S03]  /*0990*/  FFMA R25, R25, R13, R20 ;  /* 0x0000000d19197223 */ /* 0x000fc60000000014 */
[----:B------:R-:W3:Y:S01]  /*09a0*/  @P0 LDG.E.CONSTANT R20, desc[UR8][R14.64+0x40] ;  /* 0x000040080e140981 */ /* 0x000ee2000c1e9900 */
[----:B------:R-:W-:Y:S01]  /*09b0*/  BAR.SYNC.DEFER_BLOCKING 0x0 ;  /* 0x0000000000007b1d */ /* 0x000fe20000010000 */
[----:B0-----:R-:W-:-:S05]  /*09c0*/  FFMA R9, R10, R11, R9 ;  /* 0x0000000b0a097223 */ /* 0x001fca0000000009 */
[----:B------:R-:W3:Y:S04]  /*09d0*/  @P0 LDG.E.CONSTANT R11, desc[UR8][R14.64+0xc80] ;  /* 0x000c80080e0b0981 */ /* 0x000ee8000c1e9900 */
[----:B------:R-:W3:Y:S01]  /*09e0*/  @P0 LDG.E.CONSTANT R10, desc[UR8][R14.64+0x2500] ;  /* 0x002500080e0a0981 */ /* 0x000ee2000c1e9900 */
[----:B------:R-:W-:-:S03]  /*09f0*/  ISETP.GT.U32.OR P1, PT, R5, 0xb5, !P1 ;  /* 0x000000b50500780c */ /* 0x000fc60004f24470 */
[----:B------:R0:W-:Y:S02]  /*0a00*/  STS [R6], R26 ;  /* 0x0000001a06007388 */ /* 0x0001e40000000800 */
[----:B0-----:R-:W-:-:S08]  /*0a10*/  IMAD.MOV.U32 R26, RZ, RZ, RZ ;  /* 0x000000ffff1a7224 */ /* 0x001fd000078e00ff */
[----:B------:R-:W3:Y:S04]  /*0a20*/  @!P1 LDG.E.CONSTANT R26, desc[UR8][R14.64+0xcb0] ;  /* 0x000cb0080e1a9981 */ /* 0x000ee8000c1e9900 */
[----:B--2---:R0:W-:Y:S01]  /*0a30*/  STS [R6+0x1880], R21 ;  /* 0x0018801506007388 */ /* 0x0041e20000000800 */
[----:B------:R-:W-:-:S06]  /*0a40*/  MOV R28, RZ ;  /* 0x000000ff001c7202 */ /* 0x000fcc0000000f00 */
[----:B------:R-:W2:Y:S04]  /*0a50*/  @!P1 LDG.E.CONSTANT R28, desc[UR8][R14.64+0x70] ;  /* 0x000070080e1c9981 */ /* 0x000ea8000c1e9900 */
[----:B0-----:R-:W2:Y:S04]  /*0a60*/  @!P2 LDG.E.CONSTANT R21, desc[UR8][R16.64+0x18] ;  /* 0x000018081015a981 */ /* 0x001ea8000c1e9900 */
[----:B-----5:R-:W-:Y:S04]  /*0a70*/  STS [R6+0x24c0], R22 ;  /* 0x0024c01606007388 */ /* 0x020fe80000000800 */
[----:B----4-:R0:W-:Y:S04]  /*0a80*/  STS [R6+0xc40], R24 ;  /* 0x000c401806007388 */ /* 0x0101e80000000800 */
[----:B---3--:R-:W-:Y:S01]  /*0a90*/  @!P2 STS [R7], R23 ;  /* 0x000000170700a388 */ /* 0x008fe20000000800 */
[----:B------:R-:W-:Y:S06]  /*0aa0*/  BAR.SYNC.DEFER_BLOCKING 0x0 ;  /* 0x0000000000007b1d */ /* 0x000fec0000010000 */
[----:B0-----:R-:W3:Y:S04]  /*0ab0*/  @!P2 LDG.E.CONSTANT R24, desc[UR8][R16.64+0x1c] ;  /* 0x00001c081018a981 */ /* 0x001ee8000c1e9900 */
[----:B------:R-:W4:Y:S04]  /*0ac0*/  @!P2 LDG.E.CONSTANT R16, desc[UR8][R16.64+0x20] ;  /* 0x000020081010a981 */ /* 0x000f28000c1e9900 */
[----:B------:R-:W-:Y:S04]  /*0ad0*/  LDS R29, [R4] ;  /* 0x00000000041d7984 */ /* 0x000fe80000000800 */
[----:B------:R-:W0:Y:S04]  /*0ae0*/  LDS.64 R12, [R3] ;  /* 0x00000000030c7984 */ /* 0x000e280000000a00 */
[----:B------:R-:W1:Y:S01]  /*0af0*/  LDS R22, [R4+0x310] ;  /* 0x0003100004167984 */ /* 0x000e620000000800 */
[----:B0-----:R-:W-:-:S03]  /*0b00*/  FFMA R12, R29, R12, R8 ;  /* 0x0000000c1d0c7223 */ /* 0x001fc60000000008 */
[----:B------:R-:W-:Y:S01]  /*0b10*/  LDS R29, [R4+0x1880] ;  /* 0x00188000041d7984 */ /* 0x000fe20000000800 */
[----:B-1----:R-:W-:-:S03]  /*0b20*/  FFMA R13, R22, R13, R9 ;  /* 0x0000000d160d7223 */ /* 0x002fc60000000009 */
[----:B------:R-:W0:Y:S02]  /*0b30*/  LDS.64 R8, [R3+0x20] ;  /* 0x0000200003087984 */ /* 0x000e240000000a00 */
[----:B0-----:R-:W-:Y:S02]  /*0b40*/  FFMA R18, R29, R8, R18 ;  /* 0x000000081d127223 */ /* 0x001fe40000000012 */
[----:B------:R-:W0:Y:S01]  /*0b50*/  LDS R8, [R4+0x1b90] ;  /* 0x001b900004087984 */ /* 0x000e220000000800 */
[----:B------:R-:W-:Y:S01]  /*0b60*/  BAR.SYNC.DEFER_BLOCKING 0x0 ;  /* 0x0000000000007b1d */ /* 0x000fe20000010000 */
[----:B------:R-:W-:-:S05]  /*0b70*/  @!P0 CS2R R10, SRZ ;  /* 0x00000000000a8805 */ /* 0x000fca000001ff00 */
[----:B------:R1:W-:Y:S04]  /*0b80*/  @P0 STS [R6+0x1880], R19 ;  /* 0x0018801306000388 */ /* 0x0003e80000000800 */
[----:B------:R5:W-:Y:S01]  /*0b90*/  @P0 STS [R6], R20 ;  /* 0x0000001406000388 */ /* 0x000be20000000800 */
[----:B-1----:R-:W-:-:S03]  /*0ba0*/  HFMA2 R19, -RZ, RZ, 0, 0 ;  /* 0x00000000ff137431 */ /* 0x002fc600000001ff */
[----:B------:R-:W-:Y:S01]  /*0bb0*/  STS [R6+0xc40], R11 ;  /* 0x000c400b06007388 */ /* 0x000fe20000000800 */
[----:B-----5:R-:W-:-:S03]  /*0bc0*/  MOV R20, RZ ;  /* 0x000000ff00147202 */ /* 0x020fc60000000f00 */
[----:B------:R-:W-:Y:S04]  /*0bd0*/  STS [R6+0x24c0], R10 ;  /* 0x0024c00a06007388 */ /* 0x000fe80000000800 */
[----:B------:R-:W-:Y:S04]  /*0be0*/  @!P0 STS [R6], RZ ;  /* 0x000000ff06008388 */ /* 0x000fe80000000800 */
[----:B------:R-:W-:Y:S04]  /*0bf0*/  @!P0 STS [R6+0x1880], RZ ;  /* 0x001880ff06008388 */ /* 0x000fe80000000800 */
[----:B------:R-:W-:Y:S01]  /*0c00*/  @!P2 STS [R7], R27 ;  /* 0x0000001b0700a388 */ /* 0x000fe20000000800 */
[----:B------:R-:W-:Y:S06]  /*0c10*/  BAR.SYNC.DEFER_BLOCKING 0x0 ;  /* 0x0000000000007b1d */ /* 0x000fec0000010000 */
[----:B------:R-:W5:Y:S04]  /*0c20*/  @!P1 LDG.E.CONSTANT R19, desc[UR8][R14.64+0x18f0] ;  /* 0x0018f0080e139981 */ /* 0x000f68000c1e9900 */
[----:B------:R-:W3:Y:S04]  /*0c30*/  @!P1 LDG.E.CONSTANT R20, desc[UR8][R14.64+0x2530] ;  /* 0x002530080e149981 */ /* 0x000ee8000c1e9900 */
[----:B------:R-:W-:Y:S04]  /*0c40*/  LDS R23, [R4] ;  /* 0x0000000004177984 */ /* 0x000fe80000000800 */
[----:B------:R-:W1:Y:S01]  /*0c50*/  LDS.64 R10, [R3] ;  /* 0x00000000030a7984 */ /* 0x000e620000000a00 */
[----:B0-----:R-:W-:-:S03]  /*0c60*/  FFMA R25, R8, R9, R25 ;  /* 0x0000000908197223 */ /* 0x001fc60000000019 */
[----:B------:R-:W-:Y:S04]  /*0c70*/  LDS.64 R8, [R3+0x20] ;  /* 0x0000200003087984 */ /* 0x000fe80000000a00 */
[----:B------:R-:W-:Y:S01]  /*0c80*/  LDS R29, [R4+0x1b90] ;  /* 0x001b9000041d7984 */ /* 0x000fe20000000800 */
[----:B------:R-:W-:Y:S01]  /*0c90*/  ISETP.GT.U32.AND P1, PT, R5, 0xb5, PT ;  /* 0x000000b50500780c */ /* 0x000fe20003f24070 */
[----:B-1----:R-:W-:Y:S02]  /*0ca0*/  FFMA R10, R23, R10, R12 ;  /* 0x0000000a170a7223 */ /* 0x002fe4000000000c */
[----:B------:R-:W0:Y:S04]  /*0cb0*/  LDS R12, [R4+0x310] ;  /* 0x00031000040c7984 */ /* 0x000e280000000800 */
[----:B------:R-:W1:Y:S01]  /*0cc0*/  LDS R23, [R4+0x1880] ;  /* 0x0018800004177984 */ /* 0x000e620000000800 */
[----:B------:R-:W-:Y:S06]  /*0cd0*/  BAR.SYNC.DEFER_BLOCKING 0x0 ;  /* 0x0000000000007b1d */ /* 0x000fec0000010000 */
[----:B------:R2:W-:Y:S02]  /*0ce0*/  STS [R6+0xc40], R26 ;  /* 0x000c401a06007388 */ /* 0x0005e40000000800 */
[----:B--2---:R-:W-:-:S06]  /*0cf0*/  CS2R R26, SRZ ;  /* 0x00000000001a7805 */ /* 0x004fcc000001ff00 */
[----:B------:R-:W2:Y:S04]  /*0d00*/  @!P1 LDG.E.CONSTANT R27, desc[UR8][R14.64+0x18f4] ;  /* 0x0018f4080e1b9981 */ /* 0x000ea8000c1e9900 */
[----:B------:R-:W-:Y:S01]  /*0d10*/  STS [R6], R28 ;  /* 0x0000001c06007388 */ /* 0x000fe20000000800 */
[----:B0-----:R-:W-:Y:S01]  /*0d20*/  FFMA R11, R12, R11, R13 ;  /* 0x0000000b0c0b7223 */ /* 0x001fe2000000000d */
[----:B------:R-:W-:Y:S01]  /*0d30*/  FFMA R9, R29, R9, R25 ;  /* 0x000000091d097223 */ /* 0x000fe20000000019 */
[----:B-1----:R-:W-:Y:S01]  /*0d40*/  FFMA R8, R23, R8, R18 ;  /* 0x0000000817087223 */ /* 0x002fe20000000012 */
[----:B------:R-:W-:Y:S01]  /*0d50*/  HFMA2 R18, -RZ, RZ, 0, 0 ;  /* 0x00000000ff127431 */ /* 0x000fe200000001ff */
[----:B------:R-:W-:Y:S01]  /*0d60*/  CS2R R22, SRZ ;  /* 0x0000000000167805 */ /* 0x000fe2000001ff00 */
[----:B------:R-:W4:Y:S05]  /*0d70*/  @!P1 LDG.E.CONSTANT R26, desc[UR8][R14.64+0x2534] ;  /* 0x002534080e1a9981 */ /* 0x000f2a000c1e9900 */
[----:B------:R-:W4:Y:S04]  /*0d80*/  @!P1 LDG.E.CONSTANT R22, desc[UR8][R14.64+0xcb4] ;  /* 0x000cb4080e169981 */ /* 0x000f28000c1e9900 */
[----:B------:R-:W4:Y:S01]  /*0d90*/  @!P1 LDG.E.CONSTANT R18, desc[UR8][R14.64+0x74] ;  /* 0x000074080e129981 */ /* 0x000f22000c1e9900 */
[----:B------:R-:W-:-:S13]  /*0da0*/  ISETP.GT.U32.OR P0, PT, R5, 0xb5, !P0 ;  /* 0x000000b50500780c */ /* 0x000fda0004704470 */
[----:B------:R-:W4:Y:S04]  /*0db0*/  @!P0 LDG.E.CONSTANT R23, desc[UR8][R14.64+0x78] ;  /* 0x000078080e178981 */ /* 0x000f28000c1e9900 */
[----:B-----5:R-:W-:Y:S04]  /*0dc0*/  STS [R6+0x1880], R19 ;  /* 0x0018801306007388 */ /* 0x020fe80000000800 */
[----:B---3--:R-:W-:Y:S04]  /*0dd0*/  STS [R6+0x24c0], R20 ;  /* 0x0024c01406007388 */ /* 0x008fe80000000800 */
[----:B------:R-:W-:Y:S01]  /*0de0*/  @!P2 STS [R7], R21 ;  /* 0x000000150700a388 */ /* 0x000fe20000000800 */
[----:B------:R-:W-:Y:S06]  /*0df0*/  BAR.SYNC.DEFER_BLOCKING 0x0 ;  /* 0x0000000000007b1d */ /* 0x000fec0000010000 */
[----:B------:R-:W-:Y:S04]  /*0e00*/  LDS R28, [R4] ;  /* 0x00000000041c7984 */ /* 0x000fe80000000800 */
[----:B------:R-:W0:Y:S04]  /*0e10*/  LDS.64 R12, [R3] ;  /* 0x00000000030c7984 */ /* 0x000e280000000a00 */
[----:B------:R-:W-:Y:S04]  /*0e20*/  LDS R29, [R4+0x1880] ;  /* 0x00188000041d7984 */ /* 0x000fe80000000800 */
[----:B------:R-:W1:Y:S01]  /*0e30*/  LDS.64 R20, [R3+0x20] ;  /* 0x0000200003147984 */ /* 0x000e620000000a00 */
[----:B0-----:R-:W-:-:S03]  /*0e40*/  FFMA R19, R28, R12, R10 ;  /* 0x0000000c1c137223 */ /* 0x001fc6000000000a */
[----:B------:R-:W0:Y:S01]  /*0e50*/  LDS R10, [R4+0x310] ;  /* 0x00031000040a7984 */ /* 0x000e220000000800 */
[----:B-1----:R-:W-:-:S03]  /*0e60*/  FFMA R8, R29, R20, R8 ;  /* 0x000000141d087223 */ /* 0x002fc60000000008 */
[----:B------:R-:W1:Y:S01]  /*0e70*/  LDS R20, [R4+0x1b90] ;  /* 0x001b900004147984 */ /* 0x000e620000000800 */
[----:B------:R-:W-:Y:S01]  /*0e80*/  BAR.SYNC.DEFER_BLOCKING 0x0 ;  /* 0x0000000000007b1d */ /* 0x000fe20000010000 */
[----:B------:R-:W-:Y:S02]  /*0e90*/  HFMA2 R28, -RZ, RZ, 0, 0 ;  /* 0x00000000ff1c7431 */ /* 0x000fe400000001ff */
[----:B------:R-:W-:-:S06]  /*0ea0*/  IMAD.MOV.U32 R29, RZ, RZ, RZ ;  /* 0x000000ffff1d7224 */ /* 0x000fcc00078e00ff */
[----:B------:R-:W3:Y:S04]  /*0eb0*/  @!P0 LDG.E.CONSTANT R29, desc[UR8][R14.64+0xcb8] ;  /* 0x000cb8080e1d8981 */ /* 0x000ee8000c1e9900 */
[----:B------:R-:W5:Y:S04]  /*0ec0*/  @!P0 LDG.E.CONSTANT R28, desc[UR8][R14.64+0x2538] ;  /* 0x002538080e1c8981 */ /* 0x000f68000c1e9900 */
[----:B--2---:R2:W-:Y:S02]  /*0ed0*/  STS [R6+0x1880], R27 ;  /* 0x0018801b06007388 */ /* 0x0045e40000000800 */
[----:B--2---:R-:W-:-:S06]  /*0ee0*/  MOV R27, RZ ;  /* 0x000000ff001b7202 */ /* 0x004fcc0000000f00 */
[----:B------:R-:W2:Y:S04]  /*0ef0*/  @!P0 LDG.E.CONSTANT R27, desc[UR8][R14.64+0x18f8] ;  /* 0x0018f8080e1b8981 */ /* 0x000ea8000c1e9900 */
[----:B----4-:R-:W-:Y:S04]  /*0f00*/  STS [R6], R18 ;  /* 0x0000001206007388 */ /* 0x010fe80000000800 */
[----:B------:R-:W-:Y:S04]  /*0f10*/  STS [R6+0xc40], R22 ;  /* 0x000c401606007388 */ /* 0x000fe80000000800 */
[----:B------:R-:W-:Y:S04]  /*0f20*/  STS [R6+0x24c0], R26 ;  /* 0x0024c01a06007388 */ /* 0x000fe80000000800 */
[----:B------:R-:W-:Y:S01]  /*0f30*/  @!P2 STS [R7], R24 ;  /* 0x000000180700a388 */ /* 0x000fe20000000800 */
[----:B------:R-:W-:Y:S01]  /*0f40*/  BAR.SYNC.DEFER_BLOCKING 0x0 ;  /* 0x0000000000007b1d */ /* 0x000fe20000010000 */
[----:B0-----:R-:W-:-:S05]  /*0f50*/  FFMA R25, R10, R13, R11 ;  /* 0x0000000d0a197223 */ /* 0x001fca000000000b */
[----:B------:R-:W-:Y:S04]  /*0f60*/  LDS R26, [R4] ;  /* 0x00000000041a7984 */ /* 0x000fe80000000800 */
[----:B------:R-:W-:Y:S04]  /*0f70*/  LDS R18, [R4+0x310] ;  /* 0x0003100004127984 */ /* 0x000fe80000000800 */
[----:B------:R-:W-:Y:S04]  /*0f80*/  LDS R22, [R4+0x1880] ;  /* 0x0018800004167984 */ /* 0x000fe80000000800 */
[----:B------:R-:W-:Y:S04]  /*0f90*/  LDS R24, [R4+0x1b90] ;  /* 0x001b900004187984 */ /* 0x000fe80000000800 */
[----:B------:R-:W0:Y:S04]  /*0fa0*/  LDS.64 R10, [R3] ;  /* 0x00000000030a7984 */ /* 0x000e280000000a00 */
[----:B------:R-:W4:Y:S01]  /*0fb0*/  LDS.64 R12, [R3+0x20] ;  /* 0x00002000030c7984 */ /* 0x000f220000000a00 */
[----:B------:R-:W-:Y:S06]  /*0fc0*/  BAR.SYNC.DEFER_BLOCKING 0x0 ;  /* 0x0000000000007b1d */ /* 0x000fec0000010000 */
[----:B------:R-:W-:Y:S01]  /*0fd0*/  STS [R6], R23 ;  /* 0x0000001706007388 */ /* 0x000fe20000000800 */
[----:B------:R-:W-:-:S02]  /*0fe0*/  IMAD R2, R2, 0x188, RZ ;  /* 0x0000018802027824 */ /* 0x000fc400078e02ff */
[----:B-1----:R-:W-:Y:S01]  /*0ff0*/  FFMA R9, R20, R21, R9 ;  /* 0x0000001514097223 */ /* 0x002fe20000000009 */
[----:B------:R-:W-:Y:S02]  /*1000*/  IMAD R5, R0, 0xc40, R5 ;  /* 0x00000c4000057824 */ /* 0x000fe400078e0205 */
[----:B------:R-:W-:Y:S01]  /*1010*/  LOP3.LUT R2, R2, 0xffff, RZ, 0xc0, !PT ;  /* 0x0000ffff02027812 */ /* 0x000fe200078ec0ff */
[----:B0-----:R-:W-:Y:S01]  /*1020*/  FFMA R10, R26, R10, R19 ;  /* 0x0000000a1a0a7223 */ /* 0x001fe20000000013 */
[----:B------:R-:W-:Y:S01]  /*1030*/  FFMA R11, R18, R11, R25 ;  /* 0x0000000b120b7223 */ /* 0x000fe20000000019 */
[----:B----4-:R-:W-:Y:S01]  /*1040*/  FFMA R8, R22, R12, R8 ;  /* 0x0000000c16087223 */ /* 0x010fe20000000008 */
[----:B------:R-:W-:Y:S01]  /*1050*/  FFMA R24, R24, R13, R9 ;  /* 0x0000000d18187223 */ /* 0x000fe20000000009 */
[----:B------:R-:W-:Y:S01]  /*1060*/  IADD3 R5, PT, PT, R2, R5, RZ ;  /* 0x0000000502057210 */ /* 0x000fe20007ffe0ff */
[----:B---3--:R-:W-:Y:S04]  /*1070*/  STS [R6+0xc40], R29 ;  /* 0x000c401d06007388 */ /* 0x008fe80000000800 */
[----:B-----5:R-:W-:Y:S04]  /*1080*/  STS [R6+0x24c0], R28 ;  /* 0x0024c01c06007388 */ /* 0x020fe80000000800 */
[----:B--2---:R-:W-:Y:S04]  /*1090*/  STS [R6+0x1880], R27 ;  /* 0x0018801b06007388 */ /* 0x004fe80000000800 */
[----:B------:R0:W-:Y:S01]  /*10a0*/  @!P2 STS [R7], R16 ;  /* 0x000000100700a388 */ /* 0x0001e20000000800 */
[----:B------:R-:W-:Y:S08]  /*10b0*/  BAR.SYNC.DEFER_BLOCKING 0x0 ;  /* 0x0000000000007b1d */ /* 0x000ff00000010000 */
[----:B0-----:R-:W0:Y:S01]  /*10c0*/  LDC.64 R16, c[0x0][0x390] ;  /* 0x0000e400ff107b82 */ /* 0x001e220000000a00 */
[----:B------:R-:W-:Y:S04]  /*10d0*/  LDS R27, [R4] ;  /* 0x00000000041b7984 */ /* 0x000fe80000000800 */
[----:B------:R-:W-:Y:S04]  /*10e0*/  LDS R28, [R4+0x310] ;  /* 0x00031000041c7984 */ /* 0x000fe80000000800 */
[----:B------:R-:W1:Y:S04]  /*10f0*/  LDS.64 R6, [R3] ;  /* 0x0000000003067984 */ /* 0x000e680000000a00 */
[----:B------:R-:W-:Y:S04]  /*1100*/  LDS R23, [R4+0x1880] ;  /* 0x0018800004177984 */ /* 0x000fe80000000800 */
[----:B------:R-:W2:Y:S04]  /*1110*/  LDS.64 R14, [R3+0x20] ;  /* 0x00002000030e7984 */ /* 0x000ea80000000a00 */
[----:B------:R-:W3:Y:S01]  /*1120*/  LDS R29, [R4+0x1b90] ;  /* 0x001b9000041d7984 */ /* 0x000ee20000000800 */
[----:B0-----:R-:W-:-:S04]  /*1130*/  IMAD.WIDE.U32 R16, R5, 0x4, R16 ;  /* 0x0000000405107825 */ /* 0x001fc800078e0010 */
[----:B-1----:R-:W-:Y:S01]  /*1140*/  FFMA R6, R27, R6, R10 ;  /* 0x000000061b067223 */ /* 0x002fe2000000000a */
[----:B------:R-:W-:Y:S01]  /*1150*/  FFMA R7, R28, R7, R11 ;  /* 0x000000071c077223 */ /* 0x000fe2000000000b */
[----:B--2---:R-:W-:Y:S01]  /*1160*/  FFMA R8, R23, R14, R8 ;  /* 0x0000000e17087223 */ /* 0x004fe20000000008 */
[----:B---3--:R-:W-:Y:S02]  /*1170*/  FFMA R15, R29, R15, R24 ;  /* 0x0000000f1d0f7223 */ /* 0x008fe40000000018 */
[----:B------:R-:W-:Y:S02]  /*1180*/  FMNMX R3, RZ, R6, !PT ;  /* 0x00000006ff037209 */ /* 0x000fe40007800000 */
[----:B------:R-:W-:Y:S02]  /*1190*/  FMNMX R7, RZ, R7, !PT ;  /* 0x00000007ff077209 */ /* 0x000fe40007800000 */
[----:B------:R-:W-:Y:S02]  /*11a0*/  FMNMX R5, RZ, R8, !PT ;  /* 0x00000008ff057209 */ /* 0x000fe40007800000 */
[----:B------:R-:W-:Y:S01]  /*11b0*/  FMNMX R15, RZ, R15, !PT ;  /* 0x0000000fff0f7209 */ /* 0x000fe20007800000 */
[----:B------:R-:W-:Y:S04]  /*11c0*/  STG.E desc[UR8][R16.64], R3 ;  /* 0x0000000310007986 */ /* 0x000fe8000c101908 */
[----:B------:R-:W-:Y:S04]  /*11d0*/  STG.E desc[UR8][R16.64+0x310], R7 ;  /* 0x0003100710007986 */ /* 0x000fe8000c101908 */
[----:B------:R-:W-:Y:S04]  /*11e0*/  STG.E desc[UR8][R16.64+0x1880], R5 ;  /* 0x0018800510007986 */ /* 0x000fe8000c101908 */
[----:B------:R-:W-:Y:S01]  /*11f0*/  STG.E desc[UR8][R16.64+0x1b90], R15 ;  /* 0x001b900f10007986 */ /* 0x000fe2000c101908 */
[----:B------:R-:W-:Y:S05]  /*1200*/  EXIT ;  /* 0x000000000000794d */ /* 0x000fea0003800000 */
.L_x_0:
[----:B------:R-:W-:-:S00]  /*1210*/  BRA `(.L_x_0) ;  /* 0xfffffffc00fc7947 */ /* 0x000fc0000383ffff */
[----:B------:R-:W-:-:S00]  /*1220*/  NOP ;  /* 0x0000000000007918 */ /* 0x000fc00000000000 */
        /* <DEDUP_REMOVED lines=13> */
.L_x_1:


//--------------------- .nv.shared.candidate0     --------------------------
	.section	.nv.shared.candidate0,"aw",@nobits
	.sectionflags	@""
	.align	4
.nv.shared.candidate0:
	.zero		13632


//--------------------- .nv.shared.reserved.0     --------------------------
	.section	.nv.shared.reserved.0,"aw",@nobits
	.weak		__nv_reservedSMEM_offset_0_alias
	.size		__nv_reservedSMEM_offset_0_alias, 0, 64
	.other		__nv_reservedSMEM_offset_0_alias,@"STO_CUDA_RESERVED_SHARED STV_DEFAULT"
__nv_reservedSMEM_offset_0_alias:
	.zero		0
	.zero		64


//--------------------- .nv.constant0.candidate0  --------------------------
	.section	.nv.constant0.candidate0,"a",@progbits
	.sectionflags	@""
	.align	4
.nv.constant0.candidate0:
	.zero		920


//--------------------- SYMBOLS --------------------------

	.type		.nv.reservedSmem.offset0,@object
	.size		.nv.reservedSmem.offset0,0x4
	.type		.nv.reservedSmem.cap,@object
	.size		.nv.reservedSmem.cap,0x4
